//
// Generated by NVIDIA NVVM Compiler
//
// Compiler Build ID: CL-36424714
// Cuda compilation tools, release 13.0, V13.0.88
// Based on NVVM 20.0.0
//

.version 9.0
.target sm_100
.address_size 64


.func _Z10solve_cudaiijjjjPy(
	.param .b32 _Z10solve_cudaiijjjjPy_param_0,
	.param .b32 _Z10solve_cudaiijjjjPy_param_1,
	.param .b32 _Z10solve_cudaiijjjjPy_param_2,
	.param .b32 _Z10solve_cudaiijjjjPy_param_3,
	.param .b32 _Z10solve_cudaiijjjjPy_param_4,
	.param .b64 _Z10solve_cudaiijjjjPy_param_5
)
{
	.reg .pred 	%p<4>;
	.reg .b32 	%r<21>;
	.reg .b64 	%rd<4>;

	ld.param.u32 	%r5, [_Z10solve_cudaiijjjjPy_param_0];
	ld.param.u32 	%r6, [_Z10solve_cudaiijjjjPy_param_1];
	ld.param.u32 	%r7, [_Z10solve_cudaiijjjjPy_param_2];
	ld.param.u32 	%r8, [_Z10solve_cudaiijjjjPy_param_3];
	ld.param.u32 	%r9, [_Z10solve_cudaiijjjjPy_param_4];
	ld.param.u64 	%rd1, [_Z10solve_cudaiijjjjPy_param_5];
	setp.ne.s32 	%p1, %r6, %r9;
	@%p1 bra 	$L__BB0_2;
	cvta.to.global.u64 	%rd2, %rd1;
	atom.global.add.u64 	%rd3, [%rd2], 1;
	bra.uni 	$L__BB0_5;
$L__BB0_2:
	or.b32  	%r10, %r7, %r6;
	or.b32  	%r11, %r10, %r8;
	not.b32 	%r12, %r11;
	and.b32  	%r20, %r9, %r12;
	setp.eq.s32 	%p2, %r20, 0;
	@%p2 bra 	$L__BB0_5;
	add.s32 	%r2, %r5, 1;
$L__BB0_4:
	neg.s32 	%r13, %r20;
	and.b32  	%r14, %r20, %r13;
	xor.b32  	%r4, %r14, %r20;
	or.b32  	%r15, %r14, %r6;
	or.b32  	%r16, %r14, %r7;
	shl.b32 	%r17, %r16, 1;
	or.b32  	%r18, %r14, %r8;
	shr.u32 	%r19, %r18, 1;
	{ // callseq 0, 0
	.param .b32 param0;
	st.param.b32 	[param0], %r2;
	.param .b32 param1;
	st.param.b32 	[param1], %r15;
	.param .b32 param2;
	st.param.b32 	[param2], %r17;
	.param .b32 param3;
	st.param.b32 	[param3], %r19;
	.param .b32 param4;
	st.param.b32 	[param4], %r9;
	.param .b64 param5;
	st.param.b64 	[param5], %rd1;
	call.uni 
	_Z10solve_cudaiijjjjPy, 
	(
	param0, 
	param1, 
	param2, 
	param3, 
	param4, 
	param5
	);
	} // callseq 0
	setp.ne.s32 	%p3, %r14, %r20;
	mov.u32 	%r20, %r4;
	@%p3 bra 	$L__BB0_4;
$L__BB0_5:
	ret;

}
	// .globl	_Z13queens_kernelijPy
.visible .entry _Z13queens_kernelijPy(
	.param .u32 _Z13queens_kernelijPy_param_0,
	.param .u32 _Z13queens_kernelijPy_param_1,
	.param .u64 .ptr .align 1 _Z13queens_kernelijPy_param_2
)
{
	.reg .pred 	%p<2>;
	.reg .b32 	%r<12>;
	.reg .b64 	%rd<2>;

	ld.param.u32 	%r3, [_Z13queens_kernelijPy_param_0];
	ld.param.u32 	%r2, [_Z13queens_kernelijPy_param_1];
	ld.param.u64 	%rd1, [_Z13queens_kernelijPy_param_2];
	mov.u32 	%r4, %ctaid.x;
	mov.u32 	%r5, %ntid.x;
	mov.u32 	%r6, %tid.x;
	mad.lo.s32 	%r1, %r4, %r5, %r6;
	setp.ge.s32 	%p1, %r1, %r3;
	@%p1 bra 	$L__BB1_2;
	mov.b32 	%r7, 1;
	shl.b32 	%r8, %r7, %r1;
	mov.b32 	%r9, 2;
	shl.b32 	%r10, %r9, %r1;
	shr.u32 	%r11, %r8, 1;
	{ // callseq 1, 0
	.param .b32 param0;
	st.param.b32 	[param0], 1;
	.param .b32 param1;
	st.param.b32 	[param1], %r8;
	.param .b32 param2;
	st.param.b32 	[param2], %r10;
	.param .b32 param3;
	st.param.b32 	[param3], %r11;
	.param .b32 param4;
	st.param.b32 	[param4], %r2;
	.param .b64 param5;
	st.param.b64 	[param5], %rd1;
	call.uni 
	_Z10solve_cudaiijjjjPy, 
	(
	param0, 
	param1, 
	param2, 
	param3, 
	param4, 
	param5
	);
	} // callseq 1
$L__BB1_2:
	ret;

}


// ===== COMPILED SASS (sm_100) =====

	.target	sm_100

	.elftype	@"ET_EXEC"


//--------------------- .note.nv.tkinfo           --------------------------
	.section	.note.nv.tkinfo,"",@"SHT_NOTE"
	.sectionflags	@"SHF_NOTE_NV_TKINFO"
	.tkinfo
        /*0018*/ 	.word	0x00000002
        /*0030*/ 	.string	""
        /*0030*/ 	.string	"ptxas"
        /*0030*/ 	.string	"Cuda compilation tools, release 13.0, V13.0.88"
        /*0030*/ 	.string	"Build cuda_13.0.r13.0/compiler.36424714_0"
        /*0030*/ 	.string	"-arch sm_100 -m 64 "



//--------------------- .note.nv.cuinfo           --------------------------
	.section	.note.nv.cuinfo,"",@"SHT_NOTE"
	.sectionflags	@"SHF_NOTE_NV_CUINFO"
        /*0018*/ 	.short	0x0002
        /*001a*/ 	.short	0x0064
        /*001c*/ 	.short	0x0082
	.zero		2


//--------------------- .nv.info                  --------------------------
	.section	.nv.info,"",@"SHT_CUDA_INFO"
	.align	4


	//----- nvinfo : EIATTR_REGCOUNT
	.align		4
        /*0000*/ 	.byte	0x04, 0x2f
        /*0002*/ 	.short	(.L_1 - .L_0)
	.align		4
.L_0:
        /*0004*/ 	.word	index@(_Z13queens_kernelijPy)
        /*0008*/ 	.word	0x00000020


	//----- nvinfo : EIATTR_FRAME_SIZE
	.align		4
.L_1:
        /*000c*/ 	.byte	0x04, 0x11
        /*000e*/ 	.short	(.L_3 - .L_2)
	.align		4
.L_2:
        /*0010*/ 	.word	index@($_Z13queens_kernelijPy$_Z10solve_cudaiijjjjPy)
        /*0014*/ 	.word	0x00000000


	//----- nvinfo : EIATTR_FRAME_SIZE
	.align		4
.L_3:
        /*0018*/ 	.byte	0x04, 0x11
        /*001a*/ 	.short	(.L_5 - .L_4)
	.align		4
.L_4:
        /*001c*/ 	.word	index@(_Z13queens_kernelijPy)
        /*0020*/ 	.word	0x00000000


	//----- nvinfo : EIATTR_MIN_STACK_SIZE
	.align		4
.L_5:
        /*0024*/ 	.byte	0x04, 0x12
        /*0026*/ 	.short	(.L_7 - .L_6)
	.align		4
.L_6:
        /*0028*/ 	.word	index@(_Z13queens_kernelijPy)
        /*002c*/ 	.word	0x00000000
.L_7:


//--------------------- .nv.compat                --------------------------
	.section	.nv.compat,"",@"SHT_CUDA_COMPAT_INFO"
	.align	4
        /*0000*/ 	.byte	0x02, 0x09, 0x00, 0x00, 0x02, 0x02, 0x01, 0x00, 0x02, 0x05, 0x05, 0x00, 0x03, 0x07, 0x01, 0x01
        /*0010*/ 	.byte	0x02, 0x03, 0x00, 0x00, 0x02, 0x06, 0x01, 0x00, 0x04, 0x0b, 0x08, 0x00, 0x09, 0x00, 0x00, 0x00
        /*0020*/ 	.byte	0x00, 0x00, 0x00, 0x00


//--------------------- .nv.info._Z13queens_kernelijPy --------------------------
	.section	.nv.info._Z13queens_kernelijPy,"",@"SHT_CUDA_INFO"
	.sectionflags	@""
	.align	4


	//----- nvinfo : EIATTR_CUDA_API_VERSION
	.align		4
        /*0000*/ 	.byte	0x04, 0x37
        /*0002*/ 	.short	(.L_9 - .L_8)
.L_8:
        /*0004*/ 	.word	0x00000082


	//----- nvinfo : EIATTR_KPARAM_INFO
	.align		4
.L_9:
        /*0008*/ 	.byte	0x04, 0x17
        /*000a*/ 	.short	(.L_11 - .L_10)
.L_10:
        /*000c*/ 	.word	0x00000000
        /*0010*/ 	.short	0x0002
        /*0012*/ 	.short	0x0008
        /*0014*/ 	.byte	0x00, 0xf5, 0x21, 0x00


	//----- nvinfo : EIATTR_KPARAM_INFO
	.align		4
.L_11:
        /*0018*/ 	.byte	0x04, 0x17
        /*001a*/ 	.short	(.L_13 - .L_12)
.L_12:
        /*001c*/ 	.word	0x00000000
        /*0020*/ 	.short	0x0001
        /*0022*/ 	.short	0x0004
        /*0024*/ 	.byte	0x00, 0xf0, 0x11, 0x00


	//----- nvinfo : EIATTR_KPARAM_INFO
	.align		4
.L_13:
        /*0028*/ 	.byte	0x04, 0x17
        /*002a*/ 	.short	(.L_15 - .L_14)
.L_14:
        /*002c*/ 	.word	0x00000000
        /*0030*/ 	.short	0x0000
        /*0032*/ 	.short	0x0000
        /*0034*/ 	.byte	0x00, 0xf0, 0x11, 0x00


	//----- nvinfo : EIATTR_SPARSE_MMA_MASK
	.align		4
.L_15:
        /*0038*/ 	.byte	0x03, 0x50
        /*003a*/ 	.short	0x0000


	//----- nvinfo : EIATTR_MAXREG_COUNT
	.align		4
        /*003c*/ 	.byte	0x03, 0x1b
        /*003e*/ 	.short	0x00ff


	//----- nvinfo : EIATTR_MERCURY_ISA_VERSION
	.align		4
        /*0040*/ 	.byte	0x03, 0x5f
        /*0042*/ 	.short	0x0101


	//----- nvinfo : EIATTR_VRC_CTA_INIT_COUNT
	.align		4
        /*0044*/ 	.byte	0x02, 0x4a
	.zero		1
	.zero		1


	//----- nvinfo : EIATTR_EXIT_INSTR_OFFSETS
	.align		4
        /*0048*/ 	.byte	0x04, 0x1c
        /*004a*/ 	.short	(.L_17 - .L_16)


	//   ....[0]....
.L_16:
        /*004c*/ 	.word	0x00000070


	//   ....[1]....
        /*0050*/ 	.word	0x00000160


	//----- nvinfo : EIATTR_CRS_STACK_SIZE
	.align		4
.L_17:
        /*0054*/ 	.byte	0x04, 0x1e
        /*0056*/ 	.short	(.L_19 - .L_18)
.L_18:
        /*0058*/ 	.word	0x00000000


	//----- nvinfo : EIATTR_CBANK_PARAM_SIZE
	.align		4
.L_19:
        /*005c*/ 	.byte	0x03, 0x19
        /*005e*/ 	.short	0x0010


	//----- nvinfo : EIATTR_PARAM_CBANK
	.align		4
        /*0060*/ 	.byte	0x04, 0x0a
        /*0062*/ 	.short	(.L_21 - .L_20)
	.align		4
.L_20:
        /*0064*/ 	.word	index@(.nv.constant0._Z13queens_kernelijPy)
        /*0068*/ 	.short	0x0380
        /*006a*/ 	.short	0x0010


	//----- nvinfo : EIATTR_SW_WAR
	.align		4
.L_21:
        /*006c*/ 	.byte	0x04, 0x36
        /*006e*/ 	.short	(.L_23 - .L_22)
.L_22:
        /*0070*/ 	.word	0x00000008
.L_23:


//--------------------- .nv.callgraph             --------------------------
	.section	.nv.callgraph,"",@"SHT_CUDA_CALLGRAPH"
	.align	4
	.sectionentsize	8
	.align		4
        /*0000*/ 	.word	0x00000000
	.align		4
        /*0004*/ 	.word	0xffffffff
	.align		4
        /*0008*/ 	.word	0x00000000
	.align		4
        /*000c*/ 	.word	0xfffffffe
	.align		4
        /*0010*/ 	.word	0x00000000
	.align		4
        /*0014*/ 	.word	0xfffffffd
	.align		4
        /*0018*/ 	.word	0x00000000
	.align		4
        /*001c*/ 	.word	0xfffffffc


//--------------------- .text._Z13queens_kernelijPy --------------------------
	.section	.text._Z13queens_kernelijPy,"ax",@progbits
	.align	128
        .global         _Z13queens_kernelijPy
        .type           _Z13queens_kernelijPy,@function
        .size           _Z13queens_kernelijPy,(.L_x_5 - _Z13queens_kernelijPy)
        .other          _Z13queens_kernelijPy,@"STO_CUDA_ENTRY STV_DEFAULT"
_Z13queens_kernelijPy:
.text._Z13queens_kernelijPy:
[----:B------:R-:W0:Y:S01]  /*0000*/  LDC R1, c[0x0][0x37c] ;  /* 0x0000df00ff017b82 */ /* 0x000e220000000800 */
[----:B------:R-:W1:Y:S07]  /*0010*/  S2R R3, SR_TID.X ;  /* 0x0000000000037919 */ /* 0x000e6e0000002100 */
[----:B------:R-:W1:Y:S01]  /*0020*/  S2UR UR4, SR_CTAID.X ;  /* 0x00000000000479c3 */ /* 0x000e620000002500 */
[----:B------:R-:W2:Y:S07]  /*0030*/  LDCU UR5, c[0x0][0x380] ;  /* 0x00007000ff0577ac */ /* 0x000eae0008000800 */
[----:B------:R-:W1:Y:S02]  /*0040*/  LDC R6, c[0x0][0x360] ;  /* 0x0000d800ff067b82 */ /* 0x000e640000000800 */
[----:B-1----:R-:W-:-:S05]  /*0050*/  IMAD R6, R6, UR4, R3 ;  /* 0x0000000406067c24 */ /* 0x002fca000f8e0203 */
[----:B--2---:R-:W-:-:S13]  /*0060*/  ISETP.GE.AND P0, PT, R6, UR5, PT ;  /* 0x0000000506007c0c */ /* 0x004fda000bf06270 */
[----:B0-----:R-:W-:Y:S05]  /*0070*/  @P0 EXIT ;  /* 0x000000000000094d */ /* 0x001fea0003800000 */
[----:B------:R-:W0:Y:S01]  /*0080*/  LDCU.64 UR6, c[0x0][0x388] ;  /* 0x00007100ff0677ac */ /* 0x000e220008000a00 */
[----:B------:R-:W-:Y:S02]  /*0090*/  IMAD.MOV.U32 R5, RZ, RZ, 0x1 ;  /* 0x00000001ff057424 */ /* 0x000fe400078e00ff */
[----:B------:R-:W-:Y:S02]  /*00a0*/  HFMA2 R4, -RZ, RZ, 0, 5.9604644775390625e-08 ;  /* 0x00000001ff047431 */ /* 0x000fe400000001ff */
[----:B------:R-:W-:Y:S01]  /*00b0*/  IMAD.MOV.U32 R3, RZ, RZ, 0x2 ;  /* 0x00000002ff037424 */ /* 0x000fe200078e00ff */
[----:B------:R-:W1:Y:S01]  /*00c0*/  LDCU UR4, c[0x0][0x384] ;  /* 0x00007080ff0477ac */ /* 0x000e620008000800 */
[----:B------:R-:W-:Y:S01]  /*00d0*/  MOV R20, 0x160 ;  /* 0x0000016000147802 */ /* 0x000fe20000000f00 */
[----:B------:R-:W-:Y:S01]  /*00e0*/  IMAD.MOV.U32 R21, RZ, RZ, 0x0 ;  /* 0x00000000ff157424 */ /* 0x000fe200078e00ff */
[-C--:B------:R-:W-:Y:S02]  /*00f0*/  SHF.L.U32 R5, R5, R6.reuse, RZ ;  /* 0x0000000605057219 */ /* 0x080fe400000006ff */
[----:B------:R-:W-:-:S02]  /*0100*/  SHF.L.U32 R6, R3, R6, RZ ;  /* 0x0000000603067219 */ /* 0x000fc400000006ff */
[----:B------:R-:W-:Y:S01]  /*0110*/  SHF.R.U32.HI R7, RZ, 0x1, R5 ;  /* 0x00000001ff077819 */ /* 0x000fe20000011605 */
[----:B0-----:R-:W-:Y:S02]  /*0120*/  IMAD.U32 R10, RZ, RZ, UR6 ;  /* 0x00000006ff0a7e24 */ /* 0x001fe4000f8e00ff */
[----:B------:R-:W-:Y:S02]  /*0130*/  IMAD.U32 R11, RZ, RZ, UR7 ;  /* 0x00000007ff0b7e24 */ /* 0x000fe4000f8e00ff */
[----:B-1----:R-:W-:-:S07]  /*0140*/  IMAD.U32 R8, RZ, RZ, UR4 ;  /* 0x00000004ff087e24 */ /* 0x002fce000f8e00ff */
[----:B------:R-:W-:Y:S05]  /*0150*/  CALL.REL.NOINC `($_Z13queens_kernelijPy$_Z10solve_cudaiijjjjPy) ;  /* 0x0000000000047944 */ /* 0x000fea0003c00000 */
[----:B------:R-:W-:Y:S05]  /*0160*/  EXIT ;  /* 0x000000000000794d */ /* 0x000fea0003800000 */
        .type           $_Z13queens_kernelijPy$_Z10solve_cudaiijjjjPy,@function
        .size           $_Z13queens_kernelijPy$_Z10solve_cudaiijjjjPy,(.L_x_5 - $_Z13queens_kernelijPy$_Z10solve_cudaiijjjjPy)
$_Z13queens_kernelijPy$_Z10solve_cudaiijjjjPy:
[----:B------:R-:W-:-:S05]  /*0170*/  VIADD R1, R1, 0xffffffc8 ;  /* 0xffffffc801017836 */ /* 0x000fca0000000000 */
[----:B------:R0:W-:Y:S04]  /*0180*/  STL [R1+0x34], R29 ;  /* 0x0000341d01007387 */ /* 0x0001e80000100800 */
[----:B------:R1:W-:Y:S04]  /*0190*/  STL [R1+0x30], R28 ;  /* 0x0000301c01007387 */ /* 0x0003e80000100800 */
[----:B------:R2:W-:Y:S01]  /*01a0*/  STL [R1+0x2c], R26 ;  /* 0x00002c1a01007387 */ /* 0x0005e20000100800 */
[----:B0-----:R-:W-:-:S03]  /*01b0*/  MOV R29, R11 ;  /* 0x0000000b001d7202 */ /* 0x001fc60000000f00 */
[----:B------:R-:W-:Y:S01]  /*01c0*/  STL [R1+0x28], R25 ;  /* 0x0000281901007387 */ /* 0x000fe20000100800 */
[----:B-1----:R-:W-:-:S03]  /*01d0*/  IMAD.MOV.U32 R28, RZ, RZ, R10 ;  /* 0x000000ffff1c7224 */ /* 0x002fc600078e000a */
[----:B------:R0:W-:Y:S01]  /*01e0*/  STL [R1+0x24], R24 ;  /* 0x0000241801007387 */ /* 0x0001e20000100800 */
[----:B--2---:R-:W1:Y:S05]  /*01f0*/  BMOV.32.CLEAR R26, B7 ;  /* 0x00000000071a7355 */ /* 0x004e6a0000100000 */
[----:B------:R2:W-:Y:S01]  /*0200*/  STL [R1+0x20], R23 ;  /* 0x0000201701007387 */ /* 0x0005e20000100800 */
[----:B------:R-:W-:Y:S04]  /*0210*/  BSSY B7, `(.L_x_0) ;  /* 0x000002f000077945 */ /* 0x000fe80003800000 */
[----:B0-----:R-:W0:Y:S05]  /*0220*/  BMOV.32.CLEAR R24, B6 ;  /* 0x0000000006187355 */ /* 0x001e2a0000100000 */
[----:B------:R3:W-:Y:S01]  /*0230*/  STL [R1+0x1c], R22 ;  /* 0x00001c1601007387 */ /* 0x0007e20000100800 */
[----:B--2---:R-:W-:-:S03]  /*0240*/  IMAD.MOV.U32 R23, RZ, RZ, R5 ;  /* 0x000000ffff177224 */ /* 0x004fc600078e0005 */
[----:B------:R-:W-:Y:S04]  /*0250*/  STL [R1+0x18], R21 ;  /* 0x0000181501007387 */ /* 0x000fe80000100800 */
[----:B------:R-:W-:Y:S01]  /*0260*/  STL [R1+0x14], R20 ;  /* 0x0000141401007387 */ /* 0x000fe20000100800 */
[----:B---3--:R-:W-:-:S03]  /*0270*/  MOV R22, R6 ;  /* 0x0000000600167202 */ /* 0x008fc60000000f00 */
[----:B------:R2:W-:Y:S04]  /*0280*/  STL [R1+0x10], R19 ;  /* 0x0000101301007387 */ /* 0x0005e80000100800 */
[----:B------:R3:W-:Y:S04]  /*0290*/  STL [R1+0xc], R18 ;  /* 0x00000c1201007387 */ /* 0x0007e80000100800 */
[----:B------:R4:W-:Y:S01]  /*02a0*/  STL [R1+0x8], R17 ;  /* 0x0000081101007387 */ /* 0x0009e20000100800 */
[----:B--2---:R-:W-:-:S03]  /*02b0*/  IMAD.MOV.U32 R19, RZ, RZ, R7 ;  /* 0x000000ffff137224 */ /* 0x004fc600078e0007 */
[----:B------:R4:W-:Y:S01]  /*02c0*/  STL [R1+0x4], R16 ;  /* 0x0000041001007387 */ /* 0x0009e20000100800 */
[----:B---3--:R-:W-:-:S03]  /*02d0*/  IMAD.MOV.U32 R18, RZ, RZ, R8 ;  /* 0x000000ffff127224 */ /* 0x008fc600078e0008 */
[----:B------:R4:W-:Y:S02]  /*02e0*/  STL [R1], R2 ;  /* 0x0000000201007387 */ /* 0x0009e40000100800 */
[----:B------:R-:W-:Y:S01]  /*02f0*/  ISETP.NE.AND P0, PT, R23, R18, PT ;  /* 0x000000121700720c */ /* 0x000fe20003f05270 */
[----:B------:R-:W-:-:S12]  /*0300*/  YIELD ;  /* 0x0000000000007946 */ /* 0x000fd80003800000 */
[----:B01--4-:R-:W-:Y:S05]  /*0310*/  @P0 BRA `(.L_x_1) ;  /* 0x0000000000140947 */ /* 0x013fea0003800000 */
[----:B------:R-:W0:Y:S01]  /*0320*/  LDCU.64 UR4, c[0x0][0x358] ;  /* 0x00006b00ff0477ac */ /* 0x000e220008000a00 */
[----:B------:R-:W-:Y:S02]  /*0330*/  IMAD.MOV.U32 R2, RZ, RZ, 0x1 ;  /* 0x00000001ff027424 */ /* 0x000fe400078e00ff */
[----:B------:R-:W-:-:S05]  /*0340*/  IMAD.MOV.U32 R3, RZ, RZ, 0x0 ;  /* 0x00000000ff037424 */ /* 0x000fca00078e00ff */
[----:B0-----:R0:W-:Y:S01]  /*0350*/  REDG.E.ADD.64.STRONG.GPU desc[UR4][R28.64], R2 ;  /* 0x000000021c00798e */ /* 0x0011e2000c12e504 */
[----:B------:R-:W-:Y:S05]  /*0360*/  BRA `(.L_x_2) ;  /* 0x0000000000647947 */ /* 0x000fea0003800000 */
.L_x_1:
[----:B------:R-:W-:-:S04]  /*0370*/  LOP3.LUT R0, R19, R22, R23, 0xfe, !PT ;  /* 0x0000001613007212 */ /* 0x000fc800078efe17 */
[----:B------:R-:W-:-:S04]  /*0380*/  LOP3.LUT R25, RZ, R0, RZ, 0x33, !PT ;  /* 0x00000000ff197212 */ /* 0x000fc800078e33ff */
[----:B------:R-:W-:-:S13]  /*0390*/  LOP3.LUT P0, R25, R18, RZ, R25, 0xa0, !PT ;  /* 0x000000ff12197212 */ /* 0x000fda000780a019 */
[----:B------:R-:W-:Y:S05]  /*03a0*/  @!P0 BRA `(.L_x_2) ;  /* 0x0000000000548947 */ /* 0x000fea0003800000 */
[----:B------:R-:W-:Y:S01]  /*03b0*/  BSSY.RECONVERGENT B6, `(.L_x_2) ;  /* 0x0000014000067945 */ /* 0x000fe20003800200 */
[----:B------:R-:W-:-:S07]  /*03c0*/  IADD3 R17, PT, PT, R4, 0x1, RZ ;  /* 0x0000000104117810 */ /* 0x000fce0007ffe0ff */
.L_x_3:
[----:B------:R-:W-:Y:S01]  /*03d0*/  IMAD.MOV R16, RZ, RZ, -R25 ;  /* 0x000000ffff107224 */ /* 0x000fe200078e0a19 */
[----:B------:R-:W-:Y:S01]  /*03e0*/  MOV R10, R28 ;  /* 0x0000001c000a7202 */ /* 0x000fe20000000f00 */
[----:B------:R-:W-:Y:S01]  /*03f0*/  IMAD.MOV.U32 R4, RZ, RZ, R17 ;  /* 0x000000ffff047224 */ /* 0x000fe200078e0011 */
[----:B------:R-:W-:Y:S01]  /*0400*/  MOV R20, 0x4c0 ;  /* 0x000004c000147802 */ /* 0x000fe20000000f00 */
[----:B------:R-:W-:Y:S01]  /*0410*/  IMAD.MOV.U32 R8, RZ, RZ, R18 ;  /* 0x000000ffff087224 */ /* 0x000fe200078e0012 */
[----:B------:R-:W-:Y:S01]  /*0420*/  LOP3.LUT R16, R25, R16, RZ, 0xc0, !PT ;  /* 0x0000001019107212 */ /* 0x000fe200078ec0ff */
[----:B------:R-:W-:Y:S02]  /*0430*/  IMAD.MOV.U32 R11, RZ, RZ, R29 ;  /* 0x000000ffff0b7224 */ /* 0x000fe400078e001d */
[----:B------:R-:W-:Y:S01]  /*0440*/  IMAD.MOV.U32 R21, RZ, RZ, 0x0 ;  /* 0x00000000ff157424 */ /* 0x000fe200078e00ff */
[C---:B------:R-:W-:Y:S02]  /*0450*/  LOP3.LUT R6, R16.reuse, R22, RZ, 0xfc, !PT ;  /* 0x0000001610067212 */ /* 0x040fe400078efcff */
[----:B------:R-:W-:-:S02]  /*0460*/  LOP3.LUT R7, R16, R19, RZ, 0xfc, !PT ;  /* 0x0000001310077212 */ /* 0x000fc400078efcff */
[----:B------:R-:W-:Y:S01]  /*0470*/  LOP3.LUT R2, R16, R25, RZ, 0x3c, !PT ;  /* 0x0000001910027212 */ /* 0x000fe200078e3cff */
[----:B------:R-:W-:Y:S01]  /*0480*/  IMAD.SHL.U32 R6, R6, 0x2, RZ ;  /* 0x0000000206067824 */ /* 0x000fe200078e00ff */
[----:B------:R-:W-:Y:S02]  /*0490*/  LOP3.LUT R5, R16, R23, RZ, 0xfc, !PT ;  /* 0x0000001710057212 */ /* 0x000fe400078efcff */
[----:B------:R-:W-:-:S07]  /*04a0*/  SHF.R.U32.HI R7, RZ, 0x1, R7 ;  /* 0x00000001ff077819 */ /* 0x000fce0000011607 */
[----:B------:R-:W-:Y:S05]  /*04b0*/  CALL.REL.NOINC `($_Z13queens_kernelijPy$_Z10solve_cudaiijjjjPy) ;  /* 0xfffffffc002c7944 */ /* 0x000fea0003c3ffff */
[----:B------:R-:W-:Y:S02]  /*04c0*/  ISETP.NE.AND P0, PT, R16, R25, PT ;  /* 0x000000191000720c */ /* 0x000fe40003f05270 */
[----:B------:R-:W-:-:S11]  /*04d0*/  MOV R25, R2 ;  /* 0x0000000200197202 */ /* 0x000fd60000000f00 */
[----:B------:R-:W-:Y:S05]  /*04e0*/  @P0 BRA `(.L_x_3) ;  /* 0xfffffffc00b80947 */ /* 0x000fea000383ffff */
[----:B------:R-:W-:Y:S05]  /*04f0*/  BSYNC.RECONVERGENT B6 ;  /* 0x0000000000067941 */ /* 0x000fea0003800200 */
.L_x_2:
[----:B------:R-:W-:Y:S05]  /*0500*/  BSYNC B7 ;  /* 0x0000000000077941 */ /* 0x000fea0003800000 */
.L_x_0:
[----:B------:R-:W2:Y:S01]  /*0510*/  LDL R20, [R1+0x14] ;  /* 0x0000140001147983 */ /* 0x000ea20000100800 */
[----:B------:R1:W-:Y:S05]  /*0520*/  BMOV.32 B6, R24 ;  /* 0x0000001806007356 */ /* 0x0003ea0000000000 */
[----:B------:R-:W2:Y:S01]  /*0530*/  LDL R21, [R1+0x18] ;  /* 0x0000180001157983 */ /* 0x000ea20000100800 */
[----:B------:R3:W-:Y:S05]  /*0540*/  BMOV.32 B7, R26 ;  /* 0x0000001a07007356 */ /* 0x0007ea0000000000 */
[----:B0-----:R-:W2:Y:S04]  /*0550*/  LDL R2, [R1] ;  /* 0x0000000001027983 */ /* 0x001ea80000100800 */
[----:B------:R-:W2:Y:S04]  /*0560*/  LDL R16, [R1+0x4] ;  /* 0x0000040001107983 */ /* 0x000ea80000100800 */
[----:B------:R-:W2:Y:S04]  /*0570*/  LDL R17, [R1+0x8] ;  /* 0x0000080001117983 */ /* 0x000ea80000100800 */
[----:B------:R-:W2:Y:S04]  /*0580*/  LDL R18, [R1+0xc] ;  /* 0x00000c0001127983 */ /* 0x000ea80000100800 */
[----:B------:R-:W2:Y:S04]  /*0590*/  LDL R19, [R1+0x10] ;  /* 0x0000100001137983 */ /* 0x000ea80000100800 */
[----:B------:R-:W2:Y:S04]  /*05a0*/  LDL R22, [R1+0x1c] ;  /* 0x00001c0001167983 */ /* 0x000ea80000100800 */
[----:B------:R-:W2:Y:S04]  /*05b0*/  LDL R23, [R1+0x20] ;  /* 0x0000200001177983 */ /* 0x000ea80000100800 */
[----:B-1----:R-:W2:Y:S04]  /*05c0*/  LDL R24, [R1+0x24] ;  /* 0x0000240001187983 */ /* 0x002ea80000100800 */
[----:B------:R-:W2:Y:S04]  /*05d0*/  LDL R25, [R1+0x28] ;  /* 0x0000280001197983 */ /* 0x000ea80000100800 */
[----:B---3--:R-:W2:Y:S04]  /*05e0*/  LDL R26, [R1+0x2c] ;  /* 0x00002c00011a7983 */ /* 0x008ea80000100800 */
[----:B------:R-:W2:Y:S04]  /*05f0*/  LDL R28, [R1+0x30] ;  /* 0x00003000011c7983 */ /* 0x000ea80000100800 */
[----:B------:R0:W2:Y:S02]  /*0600*/  LDL R29, [R1+0x34] ;  /* 0x00003400011d7983 */ /* 0x0000a40000100800 */
[----:B0-----:R-:W-:Y:S01]  /*0610*/  VIADD R1, R1, 0x38 ;  /* 0x0000003801017836 */ /* 0x001fe20000000000 */
[----:B--2---:R-:W-:Y:S06]  /*0620*/  RET.REL.NODEC R20 `(_Z13queens_kernelijPy) ;  /* 0xfffffff814747950 */ /* 0x004fec0003c3ffff */
.L_x_4:
[----:B------:R-:W-:-:S00]  /*0630*/  BRA `(.L_x_4) ;  /* 0xfffffffc00fc7947 */ /* 0x000fc0000383ffff */
[----:B------:R-:W-:-:S00]  /*0640*/  NOP ;  /* 0x0000000000007918 */ /* 0x000fc00000000000 */
        /* <DEDUP_REMOVED lines=11> */
.L_x_5:


//--------------------- .nv.shared.reserved.0     --------------------------
	.section	.nv.shared.reserved.0,"aw",@nobits
	.weak		__nv_reservedSMEM_offset_0_alias
	.size		__nv_reservedSMEM_offset_0_alias, 0, 64
	.other		__nv_reservedSMEM_offset_0_alias,@"STO_CUDA_RESERVED_SHARED STV_DEFAULT"
__nv_reservedSMEM_offset_0_alias:
	.zero		0
	.zero		64


//--------------------- .nv.constant0._Z13queens_kernelijPy --------------------------
	.section	.nv.constant0._Z13queens_kernelijPy,"a",@progbits
	.sectionflags	@""
	.align	4
.nv.constant0._Z13queens_kernelijPy:
	.zero		912


//--------------------- SYMBOLS --------------------------

	.type		.nv.reservedSmem.offset0,@object
	.size		.nv.reservedSmem.offset0,0x4
